	.headerflags	@"EF_CUDA_TEXMODE_UNIFIED EF_CUDA_64BIT_ADDRESS EF_CUDA_ACCELERATORS EF_CUDA_SM90 EF_CUDA_VIRTUAL_SM(EF_CUDA_SM90)"
	.elftype	@"ET_EXEC"


//--------------------- .nv.info                  --------------------------
	.section	.nv.info,"",@"SHT_CUDA_INFO"
	.align	4


	//----- nvinfo : EIATTR_REGCOUNT
	.align		4
        /*0000*/ 	.byte	0x04, 0x2f
        /*0002*/ 	.short	(.L_3 - .L_2)
	.align		4
.L_2:
        /*0004*/ 	.word	index@(triton_poi_fused__native_batch_norm_legit_no_training_add_relu_27)
        /*0008*/ 	.word	0x00000020


	//----- nvinfo : EIATTR_MIN_STACK_SIZE
	.align		4
.L_3:
        /*000c*/ 	.byte	0x04, 0x12
        /*000e*/ 	.short	(.L_5 - .L_4)
	.align		4
.L_4:
        /*0010*/ 	.word	index@(triton_poi_fused__native_batch_norm_legit_no_training_add_relu_27)
        /*0014*/ 	.word	0x00000000


	//----- nvinfo : EIATTR_FRAME_SIZE
	.align		4
.L_5:
        /*0018*/ 	.byte	0x04, 0x11
        /*001a*/ 	.short	(.L_7 - .L_6)
	.align		4
.L_6:
        /*001c*/ 	.word	index@(triton_poi_fused__native_batch_norm_legit_no_training_add_relu_27)
        /*0020*/ 	.word	0x00000000


	//----- nvinfo : EIATTR_MIN_STACK_SIZE
	.align		4
.L_7:
        /*0024*/ 	.byte	0x04, 0x12
        /*0026*/ 	.short	(.L_9 - .L_8)
	.align		4
.L_8:
        /*0028*/ 	.word	index@(triton_poi_fused__native_batch_norm_legit_no_training_add_relu_27)
        /*002c*/ 	.word	0x00000000
.L_9:


//--------------------- .nv.info.triton_poi_fused__native_batch_norm_legit_no_training_add_relu_27 --------------------------
	.section	.nv.info.triton_poi_fused__native_batch_norm_legit_no_training_add_relu_27,"",@"SHT_CUDA_INFO"
	.sectionflags	@""
	.align	4


	//----- nvinfo : EIATTR_CUDA_API_VERSION
	.align		4
        /*0000*/ 	.byte	0x04, 0x37
        /*0002*/ 	.short	(.L_11 - .L_10)
.L_10:
        /*0004*/ 	.word	0x0000007c


	//----- nvinfo : EIATTR_KPARAM_INFO
	.align		4
.L_11:
        /*0008*/ 	.byte	0x04, 0x17
        /*000a*/ 	.short	(.L_13 - .L_12)
.L_12:
        /*000c*/ 	.word	0x00000000
        /*0010*/ 	.short	0x0009
        /*0012*/ 	.short	0x0044
        /*0014*/ 	.byte	0x00, 0xf0, 0x11, 0x00


	//----- nvinfo : EIATTR_KPARAM_INFO
	.align		4
.L_13:
        /*0018*/ 	.byte	0x04, 0x17
        /*001a*/ 	.short	(.L_15 - .L_14)
.L_14:
        /*001c*/ 	.word	0x00000000
        /*0020*/ 	.short	0x0008
        /*0022*/ 	.short	0x0040
        /*0024*/ 	.byte	0x00, 0xf0, 0x11, 0x00


	//----- nvinfo : EIATTR_KPARAM_INFO
	.align		4
.L_15:
        /*0028*/ 	.byte	0x04, 0x17
        /*002a*/ 	.short	(.L_17 - .L_16)
.L_16:
        /*002c*/ 	.word	0x00000000
        /*0030*/ 	.short	0x0007
        /*0032*/ 	.short	0x0038
        /*0034*/ 	.byte	0x00, 0xf4, 0x21, 0x00


	//----- nvinfo : EIATTR_KPARAM_INFO
	.align		4
.L_17:
        /*0038*/ 	.byte	0x04, 0x17
        /*003a*/ 	.short	(.L_19 - .L_18)
.L_18:
        /*003c*/ 	.word	0x00000000
        /*0040*/ 	.short	0x0006
        /*0042*/ 	.short	0x0030
        /*0044*/ 	.byte	0x00, 0xf4, 0x21, 0x00


	//----- nvinfo : EIATTR_KPARAM_INFO
	.align		4
.L_19:
        /*0048*/ 	.byte	0x04, 0x17
        /*004a*/ 	.short	(.L_21 - .L_20)
.L_20:
        /*004c*/ 	.word	0x00000000
        /*0050*/ 	.short	0x0005
        /*0052*/ 	.short	0x0028
        /*0054*/ 	.byte	0x00, 0xf4, 0x21, 0x00


	//----- nvinfo : EIATTR_KPARAM_INFO
	.align		4
.L_21:
        /*0058*/ 	.byte	0x04, 0x17
        /*005a*/ 	.short	(.L_23 - .L_22)
.L_22:
        /*005c*/ 	.word	0x00000000
        /*0060*/ 	.short	0x0004
        /*0062*/ 	.short	0x0020
        /*0064*/ 	.byte	0x00, 0xf4, 0x21, 0x00


	//----- nvinfo : EIATTR_KPARAM_INFO
	.align		4
.L_23:
        /*0068*/ 	.byte	0x04, 0x17
        /*006a*/ 	.short	(.L_25 - .L_24)
.L_24:
        /*006c*/ 	.word	0x00000000
        /*0070*/ 	.short	0x0003
        /*0072*/ 	.short	0x0018
        /*0074*/ 	.byte	0x00, 0xf4, 0x21, 0x00


	//----- nvinfo : EIATTR_KPARAM_INFO
	.align		4
.L_25:
        /*0078*/ 	.byte	0x04, 0x17
        /*007a*/ 	.short	(.L_27 - .L_26)
.L_26:
        /*007c*/ 	.word	0x00000000
        /*0080*/ 	.short	0x0002
        /*0082*/ 	.short	0x0010
        /*0084*/ 	.byte	0x00, 0xf4, 0x21, 0x00


	//----- nvinfo : EIATTR_KPARAM_INFO
	.align		4
.L_27:
        /*0088*/ 	.byte	0x04, 0x17
        /*008a*/ 	.short	(.L_29 - .L_28)
.L_28:
        /*008c*/ 	.word	0x00000000
        /*0090*/ 	.short	0x0001
        /*0092*/ 	.short	0x0008
        /*0094*/ 	.byte	0x00, 0xf4, 0x21, 0x00


	//----- nvinfo : EIATTR_KPARAM_INFO
	.align		4
.L_29:
        /*0098*/ 	.byte	0x04, 0x17
        /*009a*/ 	.short	(.L_31 - .L_30)
.L_30:
        /*009c*/ 	.word	0x00000000
        /*00a0*/ 	.short	0x0000
        /*00a2*/ 	.short	0x0000
        /*00a4*/ 	.byte	0x00, 0xf4, 0x21, 0x00


	//----- nvinfo : EIATTR_SPARSE_MMA_MASK
	.align		4
.L_31:
        /*00a8*/ 	.byte	0x03, 0x50
        /*00aa*/ 	.short	0x0000


	//----- nvinfo : EIATTR_MAXREG_COUNT
	.align		4
        /*00ac*/ 	.byte	0x03, 0x1b
        /*00ae*/ 	.short	0x00ff


	//----- nvinfo : EIATTR_EXIT_INSTR_OFFSETS
	.align		4
        /*00b0*/ 	.byte	0x04, 0x1c
        /*00b2*/ 	.short	(.L_33 - .L_32)


	//   ....[0]....
.L_32:
        /*00b4*/ 	.word	0x00000f80


	//   ....[1]....
        /*00b8*/ 	.word	0x00000fc0


	//----- nvinfo : EIATTR_REQNTID
	.align		4
.L_33:
        /*00bc*/ 	.byte	0x04, 0x10
        /*00be*/ 	.short	(.L_35 - .L_34)
.L_34:
        /*00c0*/ 	.word	0x00000080
        /*00c4*/ 	.word	0x00000001
        /*00c8*/ 	.word	0x00000001


	//----- nvinfo : EIATTR_CBANK_PARAM_SIZE
	.align		4
.L_35:
        /*00cc*/ 	.byte	0x03, 0x19
        /*00ce*/ 	.short	0x0048


	//----- nvinfo : EIATTR_PARAM_CBANK
	.align		4
        /*00d0*/ 	.byte	0x04, 0x0a
        /*00d2*/ 	.short	(.L_37 - .L_36)
	.align		4
.L_36:
        /*00d4*/ 	.word	index@(.nv.constant0.triton_poi_fused__native_batch_norm_legit_no_training_add_relu_27)
        /*00d8*/ 	.short	0x0210
        /*00da*/ 	.short	0x0048


	//----- nvinfo : EIATTR_SW_WAR
	.align		4
.L_37:
        /*00dc*/ 	.byte	0x04, 0x36
        /*00de*/ 	.short	(.L_39 - .L_38)
.L_38:
        /*00e0*/ 	.word	0x00000008
.L_39:


//--------------------- .nv.callgraph             --------------------------
	.section	.nv.callgraph,"",@"SHT_CUDA_CALLGRAPH"
	.align	4
	.sectionentsize	8
	.align		4
        /*0000*/ 	.word	0x00000000
	.align		4
        /*0004*/ 	.word	0xffffffff
	.align		4
        /*0008*/ 	.word	0x00000000
	.align		4
        /*000c*/ 	.word	0xfffffffe
	.align		4
        /*0010*/ 	.word	0x00000000
	.align		4
        /*0014*/ 	.word	0xfffffffd
	.align		4
        /*0018*/ 	.word	0x00000000
	.align		4
        /*001c*/ 	.word	0xfffffffc


//--------------------- .nv.constant4             --------------------------
	.section	.nv.constant4,"a",@progbits
	.align	8
	.align		8
.nv.constant4:
        /*0000*/ 	.dword	_$_str
	.align		8
        /*0008*/ 	.dword	_$_str_$_2


//--------------------- .text.triton_poi_fused__native_batch_norm_legit_no_training_add_relu_27 --------------------------
	.section	.text.triton_poi_fused__native_batch_norm_legit_no_training_add_relu_27,"ax",@progbits
	.sectionflags	@"SHF_BARRIERS=1"
	.align	128
        .global         triton_poi_fused__native_batch_norm_legit_no_training_add_relu_27
        .type           triton_poi_fused__native_batch_norm_legit_no_training_add_relu_27,@function
        .size           triton_poi_fused__native_batch_norm_legit_no_training_add_relu_27,(.L_x_1 - triton_poi_fused__native_batch_norm_legit_no_training_add_relu_27)
        .other          triton_poi_fused__native_batch_norm_legit_no_training_add_relu_27,@"STO_CUDA_ENTRY STV_DEFAULT"
triton_poi_fused__native_batch_norm_legit_no_training_add_relu_27:
.text.triton_poi_fused__native_batch_norm_legit_no_training_add_relu_27:
[----:B------:R-:W0:Y:S01]  /*0000*/  LDC R1, c[0x0][0x28] ;  /* 0x00000a00ff017b82 */ /* 0x000e220000000800 */
[----:B------:R-:W1:Y:S07]  /*0010*/  S2R R0, SR_CTAID.Y ;  /* 0x0000000000007919 */ /* 0x000e6e0000002600 */
[----:B------:R-:W2:Y:S01]  /*0020*/  LDC.64 R4, c[0x0][0x220] ;  /* 0x00008800ff047b82 */ /* 0x000ea20000000a00 */
[----:B------:R-:W-:Y:S01]  /*0030*/  ULDC.64 UR6, c[0x0][0x208] ;  /* 0x0000820000067ab9 */ /* 0x000fe20000000a00 */
[----:B------:R-:W-:Y:S01]  /*0040*/  CS2R R8, SRZ ;  /* 0x0000000000087805 */ /* 0x000fe2000001ff00 */
[----:B------:R-:W3:Y:S01]  /*0050*/  S2R R3, SR_TID.X ;  /* 0x0000000000037919 */ /* 0x000ee20000002100 */
[----:B------:R-:W4:Y:S04]  /*0060*/  S2R R6, SR_CTAID.X ;  /* 0x0000000000067919 */ /* 0x000f280000002500 */
[----:B------:R-:W5:Y:S08]  /*0070*/  LDC.64 R12, c[0x0][0x210] ;  /* 0x00008400ff0c7b82 */ /* 0x000f700000000a00 */
[----:B------:R-:W5:Y:S01]  /*0080*/  LDC.64 R14, c[0x0][0x218] ;  /* 0x00008600ff0e7b82 */ /* 0x000f620000000a00 */
[----:B-1----:R-:W-:Y:S01]  /*0090*/  IMAD.SHL.U32 R24, R0, 0x20, RZ ;  /* 0x0000002000187824 */ /* 0x002fe200078e00ff */
[----:B------:R-:W-:Y:S01]  /*00a0*/  SHF.R.S32.HI R20, RZ, 0x1a, R0 ;  /* 0x0000001aff147819 */ /* 0x000fe20000011400 */
[----:B---3--:R-:W-:-:S03]  /*00b0*/  IMAD.SHL.U32 R22, R3, 0x4, RZ ;  /* 0x0000000403167824 */ /* 0x008fc600078e00ff */
[----:B------:R-:W-:Y:S02]  /*00c0*/  SGXT R20, R20, 0x1 ;  /* 0x000000011414781a */ /* 0x000fe40000000200 */
[----:B------:R-:W-:Y:S01]  /*00d0*/  SHF.R.U32.HI R25, RZ, 0x3, R3 ;  /* 0x00000003ff197819 */ /* 0x000fe20000011603 */
[----:B----4-:R-:W-:Y:S01]  /*00e0*/  IMAD.SHL.U32 R3, R6, 0x20, RZ ;  /* 0x0000002006037824 */ /* 0x010fe200078e00ff */
[----:B------:R-:W-:Y:S02]  /*00f0*/  LOP3.LUT R21, R24, 0x1c, R22, 0xf8, !PT ;  /* 0x0000001c18157812 */ /* 0x000fe400078ef816 */
[----:B------:R-:W-:Y:S02]  /*0100*/  SGXT.U32 R25, R25, 0x4 ;  /* 0x000000041919781a */ /* 0x000fe40000000000 */
[----:B------:R-:W-:-:S04]  /*0110*/  LEA.HI R0, R20, R21, RZ, 0x8 ;  /* 0x0000001514007211 */ /* 0x000fc800078f40ff */
[C---:B------:R-:W-:Y:S01]  /*0120*/  LOP3.LUT R2, R0.reuse, 0xffffff00, RZ, 0xc0, !PT ;  /* 0xffffff0000027812 */ /* 0x040fe200078ec0ff */
[----:B------:R-:W-:-:S04]  /*0130*/  IMAD.SHL.U32 R0, R0, 0x100, RZ ;  /* 0x0000010000007824 */ /* 0x000fc800078e00ff */
[----:B------:R-:W-:Y:S01]  /*0140*/  IMAD.IADD R21, R21, 0x1, -R2 ;  /* 0x0000000115157824 */ /* 0x000fe200078e0a02 */
[----:B------:R-:W-:Y:S02]  /*0150*/  LOP3.LUT R0, R0, 0xffff0000, RZ, 0xc0, !PT ;  /* 0xffff000000007812 */ /* 0x000fe400078ec0ff */
[----:B------:R-:W-:Y:S01]  /*0160*/  LOP3.LUT R2, R3, R25, RZ, 0xfc, !PT ;  /* 0x0000001903027212 */ /* 0x000fe200078efcff */
[----:B--2---:R-:W-:-:S03]  /*0170*/  IMAD.WIDE R16, R21, 0x4, R4 ;  /* 0x0000000415107825 */ /* 0x004fc600078e0204 */
[C---:B------:R-:W-:Y:S01]  /*0180*/  ISETP.GE.AND P1, PT, R2.reuse, 0x100, PT ;  /* 0x000001000200780c */ /* 0x040fe20003f26270 */
[----:B------:R-:W-:Y:S02]  /*0190*/  IMAD.IADD R5, R21, 0x1, R0 ;  /* 0x0000000115057824 */ /* 0x000fe400078e0200 */
[----:B------:R-:W2:Y:S01]  /*01a0*/  LDG.E.EL.128 R16, desc[UR6][R16.64] ;  /* 0x0000000610107981 */ /* 0x000ea2000c2e1d00 */
[----:B------:R-:W-:Y:S02]  /*01b0*/  LOP3.LUT R0, R3, 0x10, R25, 0xfe, !PT ;  /* 0x0000001003007812 */ /* 0x000fe400078efe19 */
[----:B------:R-:W-:Y:S02]  /*01c0*/  CS2R R10, SRZ ;  /* 0x00000000000a7805 */ /* 0x000fe4000001ff00 */
[----:B------:R-:W-:Y:S02]  /*01d0*/  LEA R2, R2, R5, 0x8 ;  /* 0x0000000502027211 */ /* 0x000fe400078e40ff */
[C---:B------:R-:W-:Y:S01]  /*01e0*/  ISETP.GE.AND P0, PT, R0.reuse, 0x100, PT ;  /* 0x000001000000780c */ /* 0x040fe20003f06270 */
[----:B------:R-:W-:Y:S01]  /*01f0*/  IMAD R0, R0, 0x100, R5 ;  /* 0x0000010000007824 */ /* 0x000fe200078e0205 */
[----:B------:R-:W-:Y:S01]  /*0200*/  CS2R R4, SRZ ;  /* 0x0000000000047805 */ /* 0x000fe2000001ff00 */
[----:B-----5:R-:W-:Y:S01]  /*0210*/  IMAD.WIDE R26, R2, 0x4, R12 ;  /* 0x00000004021a7825 */ /* 0x020fe200078e020c */
[----:B------:R-:W-:-:S03]  /*0220*/  CS2R R6, SRZ ;  /* 0x0000000000067805 */ /* 0x000fc6000001ff00 */
[----:B------:R-:W-:Y:S01]  /*0230*/  IMAD.WIDE R12, R0, 0x4, R12 ;  /* 0x00000004000c7825 */ /* 0x000fe200078e020c */
[----:B------:R1:W3:Y:S03]  /*0240*/  @!P1 LDG.E.EL.128 R8, desc[UR6][R26.64] ;  /* 0x000000061a089981 */ /* 0x0002e6000c2e1d00 */
[----:B0-----:R-:W-:Y:S02]  /*0250*/  IMAD.WIDE R14, R21, 0x4, R14 ;  /* 0x00000004150e7825 */ /* 0x001fe400078e020e */
[----:B------:R-:W4:Y:S04]  /*0260*/  @!P0 LDG.E.EL.128 R4, desc[UR6][R12.64] ;  /* 0x000000060c048981 */ /* 0x000f28000c2e1d00 */
[----:B------:R-:W3:Y:S01]  /*0270*/  LDG.E.EL.128 R12, desc[UR6][R14.64] ;  /* 0x000000060e0c7981 */ /* 0x000ee2000c2e1d00 */
[----:B------:R-:W-:-:S02]  /*0280*/  LOP3.LUT R3, R3, 0x1c, R22, 0xf8, !PT ;  /* 0x0000001c03037812 */ /* 0x000fc400078ef816 */
[----:B------:R-:W-:-:S04]  /*0290*/  LOP3.LUT R23, R24, R25, RZ, 0xfc, !PT ;  /* 0x0000001918177212 */ /* 0x000fc800078efcff */
[----:B-1----:R-:W-:Y:S01]  /*02a0*/  LEA.HI R26, R20, R23, RZ, 0x8 ;  /* 0x00000017141a7211 */ /* 0x002fe200078f40ff */
[----:B--2---:R-:W-:Y:S01]  /*02b0*/  FADD R22, R17, 9.9999997473787516356e-06 ;  /* 0x3727c5ac11167421 */ /* 0x004fe20000000000 */
[----:B------:R-:W-:Y:S02]  /*02c0*/  FADD R28, R18, 9.9999997473787516356e-06 ;  /* 0x3727c5ac121c7421 */ /* 0x000fe40000000000 */
[----:B------:R-:W-:Y:S01]  /*02d0*/  LOP3.LUT R18, R26, 0xffff00, RZ, 0xc0, !PT ;  /* 0x00ffff001a127812 */ /* 0x000fe200078ec0ff */
[----:B------:R-:W-:Y:S01]  /*02e0*/  FADD R27, R16, 9.9999997473787516356e-06 ;  /* 0x3727c5ac101b7421 */ /* 0x000fe20000000000 */
[----:B------:R-:W-:Y:S01]  /*02f0*/  FADD R29, R19, 9.9999997473787516356e-06 ;  /* 0x3727c5ac131d7421 */ /* 0x000fe20000000000 */
[----:B------:R-:W-:Y:S01]  /*0300*/  LOP3.LUT R16, R24, 0x10, R25, 0xfe, !PT ;  /* 0x0000001018107812 */ /* 0x000fe200078efe19 */
[----:B------:R-:W0:Y:S01]  /*0310*/  MUFU.SQRT R22, R22 ;  /* 0x0000001600167308 */ /* 0x000e220000002000 */
[----:B------:R-:W-:Y:S02]  /*0320*/  IMAD.IADD R17, R23, 0x1, -R18 ;  /* 0x0000000117117824 */ /* 0x000fe400078e0a12 */
[----:B------:R-:W-:-:S05]  /*0330*/  IMAD.SHL.U32 R26, R26, 0x400, RZ ;  /* 0x000004001a1a7824 */ /* 0x000fca00078e00ff */
[----:B------:R-:W1:Y:S01]  /*0340*/  MUFU.SQRT R23, R28 ;  /* 0x0000001c00177308 */ /* 0x000e620000002000 */
[----:B------:R-:W-:-:S05]  /*0350*/  LOP3.LUT R26, R26, 0xfffc0000, RZ, 0xc0, !PT ;  /* 0xfffc00001a1a7812 */ /* 0x000fca00078ec0ff */
[----:B------:R-:W-:Y:S01]  /*0360*/  IMAD R17, R17, 0x100, R26 ;  /* 0x0000010011117824 */ /* 0x000fe200078e021a */
[C---:B0-----:R-:W-:Y:S01]  /*0370*/  FSETP.GT.AND P2, PT, R22.reuse, 8.50705917302346158658e+37, PT ;  /* 0x7e8000001600780b */ /* 0x041fe20003f44000 */
[----:B------:R0:W2:Y:S01]  /*0380*/  MUFU.SQRT R24, R27 ;  /* 0x0000001b00187308 */ /* 0x0000a20000002000 */
[----:B------:R-:W-:Y:S01]  /*0390*/  FSETP.GEU.AND P6, PT, R22, 1.175494350822287508e-38, PT ;  /* 0x008000001600780b */ /* 0x000fe20003fce000 */
[----:B---3--:R-:W-:Y:S01]  /*03a0*/  FADD R18, -R12, R8 ;  /* 0x000000080c127221 */ /* 0x008fe20000000100 */
[----:B------:R-:W-:-:S05]  /*03b0*/  FADD R19, -R13, R9 ;  /* 0x000000090d137221 */ /* 0x000fca0000000100 */
[----:B------:R-:W3:Y:S01]  /*03c0*/  MUFU.SQRT R8, R29 ;  /* 0x0000001d00087308 */ /* 0x000ee20000002000 */
[----:B------:R-:W-:Y:S01]  /*03d0*/  IMAD.MOV.U32 R9, RZ, RZ, 0x3e800000 ;  /* 0x3e800000ff097424 */ /* 0x000fe200078e00ff */
[C---:B-1----:R-:W-:Y:S01]  /*03e0*/  FSETP.GT.AND P5, PT, R23.reuse, 8.50705917302346158658e+37, PT ;  /* 0x7e8000001700780b */ /* 0x042fe20003fa4000 */
[----:B------:R-:W-:Y:S01]  /*03f0*/  FADD R25, -R14, R10 ;  /* 0x0000000a0e197221 */ /* 0x000fe20000000100 */
[----:B------:R-:W-:Y:S01]  /*0400*/  @P2 FMUL R22, R22, 0.25 ;  /* 0x3e80000016162820 */ /* 0x000fe20000400000 */
[----:B------:R-:W-:Y:S01]  /*0410*/  FSETP.GEU.AND P4, PT, R23, 1.175494350822287508e-38, PT ;  /* 0x008000001700780b */ /* 0x000fe20003f8e000 */
[----:B----4-:R-:W-:Y:S01]  /*0420*/  FADD R12, -R12, R4 ;  /* 0x000000040c0c7221 */ /* 0x010fe20000000100 */
[----:B0-----:R-:W-:Y:S01]  /*0430*/  FSEL R27, R9, 1, P2 ;  /* 0x3f800000091b7808 */ /* 0x001fe20001000000 */
[----:B------:R-:W-:Y:S01]  /*0440*/  @!P6 FMUL R22, R22, 16777216 ;  /* 0x4b8000001616e820 */ /* 0x000fe20000400000 */
[C---:B--2---:R-:W-:Y:S01]  /*0450*/  FSETP.GT.AND P2, PT, R24.reuse, 8.50705917302346158658e+37, PT ;  /* 0x7e8000001800780b */ /* 0x044fe20003f44000 */
[----:B------:R-:W-:Y:S01]  /*0460*/  FADD R13, -R13, R5 ;  /* 0x000000050d0d7221 */ /* 0x000fe20000000100 */
[----:B------:R-:W-:Y:S01]  /*0470*/  FSETP.GEU.AND P3, PT, R24, 1.175494350822287508e-38, PT ;  /* 0x008000001800780b */ /* 0x000fe20003f6e000 */
[----:B------:R-:W-:Y:S01]  /*0480*/  @!P6 FMUL R27, R27, 16777216 ;  /* 0x4b8000001b1be820 */ /* 0x000fe20000400000 */
[----:B------:R-:W-:Y:S01]  /*0490*/  FSEL R10, R9, 1, P5 ;  /* 0x3f800000090a7808 */ /* 0x000fe20002800000 */
[----:B------:R-:W-:Y:S01]  /*04a0*/  FADD R26, -R15, R11 ;  /* 0x0000000b0f1a7221 */ /* 0x000fe20000000100 */
[C---:B---3--:R-:W-:Y:S01]  /*04b0*/  FSETP.GT.AND P6, PT, R8.reuse, 8.50705917302346158658e+37, PT ;  /* 0x7e8000000800780b */ /* 0x048fe20003fc4000 */
[----:B------:R-:W-:Y:S01]  /*04c0*/  @P5 FMUL R23, R23, 0.25 ;  /* 0x3e80000017175820 */ /* 0x000fe20000400000 */
[----:B------:R-:W-:Y:S01]  /*04d0*/  FSETP.GEU.AND P5, PT, R8, 1.175494350822287508e-38, PT ;  /* 0x008000000800780b */ /* 0x000fe20003fae000 */
[----:B------:R-:W-:Y:S01]  /*04e0*/  FADD R14, -R14, R6 ;  /* 0x000000060e0e7221 */ /* 0x000fe20000000100 */
[----:B------:R-:W-:Y:S01]  /*04f0*/  FADD R15, -R15, R7 ;  /* 0x000000070f0f7221 */ /* 0x000fe20000000100 */
[----:B------:R-:W0:Y:S01]  /*0500*/  LDC.64 R4, c[0x0][0x228] ;  /* 0x00008a00ff047b82 */ /* 0x000e220000000a00 */
[----:B------:R-:W-:Y:S01]  /*0510*/  @!P4 FMUL R23, R23, 16777216 ;  /* 0x4b8000001717c820 */ /* 0x000fe20000400000 */
[----:B------:R-:W-:Y:S01]  /*0520*/  @P2 FMUL R24, R24, 0.25 ;  /* 0x3e80000018182820 */ /* 0x000fe20000400000 */
[----:B------:R-:W-:Y:S01]  /*0530*/  @!P4 FMUL R10, R10, 16777216 ;  /* 0x4b8000000a0ac820 */ /* 0x000fe20000400000 */
[----:B------:R-:W1:Y:S02]  /*0540*/  MUFU.RCP R22, R22 ;  /* 0x0000001600167308 */ /* 0x000e640000001000 */
[----:B------:R-:W-:-:S02]  /*0550*/  @!P3 FMUL R24, R24, 16777216 ;  /* 0x4b8000001818b820 */ /* 0x000fc40000400000 */
[----:B------:R-:W2:Y:S01]  /*0560*/  LDC.64 R6, c[0x0][0x230] ;  /* 0x00008c00ff067b82 */ /* 0x000ea20000000a00 */
[----:B------:R-:W-:-:S03]  /*0570*/  @P6 FMUL R8, R8, 0.25 ;  /* 0x3e80000008086820 */ /* 0x000fc60000400000 */
[----:B------:R-:W3:Y:S01]  /*0580*/  MUFU.RCP R23, R23 ;  /* 0x0000001700177308 */ /* 0x000ee20000001000 */
[----:B------:R-:W-:Y:S01]  /*0590*/  @!P5 FMUL R8, R8, 16777216 ;  /* 0x4b8000000808d820 */ /* 0x000fe20000400000 */
[----:B-1----:R-:W-:-:S06]  /*05a0*/  FMUL R22, R22, R27 ;  /* 0x0000001b16167220 */ /* 0x002fcc0000400000 */
[----:B------:R-:W1:Y:S01]  /*05b0*/  MUFU.RCP R24, R24 ;  /* 0x0000001800187308 */ /* 0x000e620000001000 */
[----:B0-----:R-:W-:-:S07]  /*05c0*/  IMAD.WIDE R4, R21, 0x4, R4 ;  /* 0x0000000415047825 */ /* 0x001fce00078e0204 */
[----:B------:R0:W4:Y:S01]  /*05d0*/  MUFU.RCP R11, R8 ;  /* 0x00000008000b7308 */ /* 0x0001220000001000 */
[----:B--2---:R-:W-:-:S04]  /*05e0*/  IMAD.WIDE R28, R21, 0x4, R6 ;  /* 0x00000004151c7825 */ /* 0x004fc800078e0206 */
[----:B---3--:R-:W-:Y:S01]  /*05f0*/  FMUL R21, R23, R10 ;  /* 0x0000000a17157220 */ /* 0x008fe20000400000 */
[----:B------:R-:W2:Y:S01]  /*0600*/  LDG.E.EL.128 R4, desc[UR6][R4.64] ;  /* 0x0000000604047981 */ /* 0x000ea2000c2e1d00 */
[C---:B0-----:R-:W-:Y:S02]  /*0610*/  FSEL R8, R9.reuse, 1, P2 ;  /* 0x3f80000009087808 */ /* 0x041fe40001000000 */
[----:B------:R-:W-:-:S03]  /*0620*/  FSEL R9, R9, 1, P6 ;  /* 0x3f80000009097808 */ /* 0x000fc60003000000 */
[----:B------:R-:W-:Y:S02]  /*0630*/  @!P3 FMUL R8, R8, 16777216 ;  /* 0x4b8000000808b820 */ /* 0x000fe40000400000 */
[----:B------:R-:W-:Y:S02]  /*0640*/  @!P5 FMUL R9, R9, 16777216 ;  /* 0x4b8000000909d820 */ /* 0x000fe40000400000 */
[----:B-1----:R-:W-:Y:S02]  /*0650*/  FMUL R24, R24, R8 ;  /* 0x0000000818187220 */ /* 0x002fe40000400000 */
[----:B----4-:R-:W-:Y:S02]  /*0660*/  FMUL R23, R11, R9 ;  /* 0x000000090b177220 */ /* 0x010fe40000400000 */
[----:B------:R-:W2:Y:S01]  /*0670*/  LDG.E.EL.128 R8, desc[UR6][R28.64] ;  /* 0x000000061c087981 */ /* 0x000ea2000c2e1d00 */
[C---:B------:R-:W-:Y:S02]  /*0680*/  FMUL R27, R22.reuse, R13 ;  /* 0x0000000d161b7220 */ /* 0x040fe40000400000 */
[----:B------:R-:W0:Y:S01]  /*0690*/  S2R R13, SR_TID.X ;  /* 0x00000000000d7919 */ /* 0x000e220000002100 */
[----:B------:R-:W1:Y:S01]  /*06a0*/  S2UR UR5, SR_CgaCtaId ;  /* 0x00000000000579c3 */ /* 0x000e620000008800 */
[----:B------:R-:W-:Y:S01]  /*06b0*/  FMUL R22, R22, R19 ;  /* 0x0000001316167220 */ /* 0x000fe20000400000 */
[C---:B------:R-:W-:Y:S01]  /*06c0*/  FMUL R19, R21.reuse, R14 ;  /* 0x0000000e15137220 */ /* 0x040fe20000400000 */
[----:B------:R-:W-:Y:S01]  /*06d0*/  FMUL R25, R21, R25 ;  /* 0x0000001915197220 */ /* 0x000fe20000400000 */
[C---:B------:R-:W-:Y:S01]  /*06e0*/  FMUL R18, R24.reuse, R18 ;  /* 0x0000001218127220 */ /* 0x040fe20000400000 */
[----:B------:R-:W-:Y:S01]  /*06f0*/  FMUL R21, R24, R12 ;  /* 0x0000000c18157220 */ /* 0x000fe20000400000 */
[C---:B------:R-:W-:Y:S01]  /*0700*/  FMUL R24, R23.reuse, R15 ;  /* 0x0000000f17187220 */ /* 0x040fe20000400000 */
[----:B------:R-:W-:Y:S01]  /*0710*/  FMUL R26, R23, R26 ;  /* 0x0000001a171a7220 */ /* 0x000fe20000400000 */
[----:B------:R-:W-:Y:S01]  /*0720*/  UMOV UR4, 0x400 ;  /* 0x0000040000047882 */ /* 0x000fe20000000000 */
[----:B0-----:R-:W-:-:S02]  /*0730*/  SHF.L.U32 R14, R13, 0x7, RZ ;  /* 0x000000070d0e7819 */ /* 0x001fc400000006ff */
[----:B------:R-:W-:Y:S02]  /*0740*/  SHF.R.U32.HI R12, RZ, 0x3, R13 ;  /* 0x00000003ff0c7819 */ /* 0x000fe4000001160d */
[----:B------:R-:W-:Y:S02]  /*0750*/  LOP3.LUT R14, R14, 0x380, RZ, 0xc0, !PT ;  /* 0x000003800e0e7812 */ /* 0x000fe400078ec0ff */
[----:B------:R-:W-:Y:S01]  /*0760*/  SGXT.U32 R12, R12, 0x4 ;  /* 0x000000040c0c781a */ /* 0x000fe20000000000 */
[----:B-1----:R-:W-:-:S03]  /*0770*/  UPRMT UR4, UR5, 0x654, UR4 ;  /* 0x0000065405047896 */ /* 0x002fc60008000004 */
[----:B------:R-:W-:Y:S01]  /*0780*/  LOP3.LUT R15, R14, R12, RZ, 0xfc, !PT ;  /* 0x0000000c0e0f7212 */ /* 0x000fe200078efcff */
[C-C-:B--2---:R-:W-:Y:S01]  /*0790*/  FFMA R23, R4.reuse, R18, R8.reuse ;  /* 0x0000001204177223 */ /* 0x144fe20000000008 */
[----:B------:R-:W-:Y:S01]  /*07a0*/  FFMA R4, R4, R21, R8 ;  /* 0x0000001504047223 */ /* 0x000fe20000000008 */
[C-C-:B------:R-:W-:Y:S01]  /*07b0*/  FFMA R8, R5.reuse, R22, R9.reuse ;  /* 0x0000001605087223 */ /* 0x140fe20000000009 */
[C---:B------:R-:W-:Y:S02]  /*07c0*/  LOP3.LUT R21, R14.reuse, 0x20, RZ, 0xfc, !PT ;  /* 0x000000200e157812 */ /* 0x040fe400078efcff */
[----:B------:R-:W-:Y:S02]  /*07d0*/  LOP3.LUT R22, R14, 0x40, RZ, 0xfc, !PT ;  /* 0x000000400e167812 */ /* 0x000fe400078efcff */
[----:B------:R-:W-:Y:S01]  /*07e0*/  FSETP.GEU.AND P3, PT, R8, RZ, PT ;  /* 0x000000ff0800720b */ /* 0x000fe20003f6e000 */
[----:B------:R-:W-:Y:S01]  /*07f0*/  FFMA R27, R5, R27, R9 ;  /* 0x0000001b051b7223 */ /* 0x000fe20000000009 */
[C-C-:B------:R-:W-:Y:S01]  /*0800*/  FFMA R18, R6.reuse, R19, R10.reuse ;  /* 0x0000001306127223 */ /* 0x140fe2000000000a */
[C-C-:B------:R-:W-:Y:S01]  /*0810*/  FFMA R5, R7.reuse, R26, R11.reuse ;  /* 0x0000001a07057223 */ /* 0x140fe2000000000b */
[----:B------:R-:W-:Y:S01]  /*0820*/  FFMA R19, R7, R24, R11 ;  /* 0x0000001807137223 */ /* 0x000fe2000000000b */
[----:B------:R-:W-:Y:S01]  /*0830*/  SHF.R.U32.HI R21, RZ, 0x5, R21 ;  /* 0x00000005ff157819 */ /* 0x000fe20000011615 */
[----:B------:R-:W-:Y:S01]  /*0840*/  FFMA R25, R6, R25, R10 ;  /* 0x0000001906197223 */ /* 0x000fe2000000000a */
[----:B------:R-:W-:-:S02]  /*0850*/  SHF.R.U32.HI R22, RZ, 0x5, R22 ;  /* 0x00000005ff167819 */ /* 0x000fc40000011616 */
[----:B------:R-:W-:Y:S02]  /*0860*/  FSETP.GEU.AND P2, PT, R23, RZ, PT ;  /* 0x000000ff1700720b */ /* 0x000fe40003f4e000 */
[----:B------:R-:W-:Y:S02]  /*0870*/  FSEL R11, R8, RZ, P3 ;  /* 0x000000ff080b7208 */ /* 0x000fe40001800000 */
[----:B------:R-:W0:Y:S01]  /*0880*/  LDC.64 R8, c[0x0][0x238] ;  /* 0x00008e00ff087b82 */ /* 0x000e220000000a00 */
[C---:B------:R-:W-:Y:S01]  /*0890*/  LOP3.LUT R6, R14.reuse, 0x60, RZ, 0xfc, !PT ;  /* 0x000000600e067812 */ /* 0x040fe200078efcff */
[C---:B------:R-:W-:Y:S01]  /*08a0*/  IMAD.IADD R28, R15.reuse, 0x1, R21 ;  /* 0x000000010f1c7824 */ /* 0x040fe200078e0215 */
[----:B------:R-:W-:Y:S01]  /*08b0*/  LEA.HI R26, R14, R15, RZ, 0x1b ;  /* 0x0000000f0e1a7211 */ /* 0x000fe200078fd8ff */
[----:B------:R-:W-:Y:S01]  /*08c0*/  IMAD.IADD R24, R15, 0x1, R22 ;  /* 0x000000010f187824 */ /* 0x000fe200078e0216 */
[----:B------:R-:W-:Y:S02]  /*08d0*/  FSEL R7, R23, RZ, P2 ;  /* 0x000000ff17077208 */ /* 0x000fe40001000000 */
[----:B------:R-:W-:-:S02]  /*08e0*/  FSETP.GEU.AND P2, PT, R25, RZ, PT ;  /* 0x000000ff1900720b */ /* 0x000fc40003f4e000 */
[----:B------:R-:W-:Y:S02]  /*08f0*/  SHF.R.U32.HI R23, RZ, 0x5, R6 ;  /* 0x00000005ff177819 */ /* 0x000fe40000011606 */
[----:B------:R-:W-:Y:S02]  /*0900*/  LEA R26, R26, UR4, 0x2 ;  /* 0x000000041a1a7c11 */ /* 0x000fe4000f8e10ff */
[----:B------:R-:W-:Y:S02]  /*0910*/  LEA R28, R28, UR4, 0x2 ;  /* 0x000000041c1c7c11 */ /* 0x000fe4000f8e10ff */
[----:B------:R-:W-:Y:S02]  /*0920*/  FSEL R29, R25, RZ, P2 ;  /* 0x000000ff191d7208 */ /* 0x000fe40001000000 */
[----:B------:R-:W-:Y:S02]  /*0930*/  LEA R24, R24, UR4, 0x2 ;  /* 0x0000000418187c11 */ /* 0x000fe4000f8e10ff */
[----:B------:R-:W-:Y:S01]  /*0940*/  FSETP.GEU.AND P2, PT, R27, RZ, PT ;  /* 0x000000ff1b00720b */ /* 0x000fe20003f4e000 */
[----:B------:R-:W-:Y:S01]  /*0950*/  IMAD.IADD R6, R15, 0x1, R23 ;  /* 0x000000010f067824 */ /* 0x000fe200078e0217 */
[----:B------:R-:W-:Y:S01]  /*0960*/  FSETP.GEU.AND P3, PT, R4, RZ, PT ;  /* 0x000000ff0400720b */ /* 0x000fe20003f6e000 */
[----:B------:R1:W-:Y:S01]  /*0970*/  STS [R26], R7 ;  /* 0x000000071a007388 */ /* 0x0003e20000000800 */
[----:B------:R-:W-:-:S02]  /*0980*/  FSETP.GEU.AND P4, PT, R5, RZ, PT ;  /* 0x000000ff0500720b */ /* 0x000fc40003f8e000 */
[----:B------:R-:W-:Y:S01]  /*0990*/  LEA.HI R25, R20, R16, RZ, 0x8 ;  /* 0x0000001014197211 */ /* 0x000fe200078f40ff */
[----:B------:R-:W-:Y:S01]  /*09a0*/  STS [R28+0x80], R11 ;  /* 0x0000800b1c007388 */ /* 0x000fe20000000800 */
[----:B------:R-:W-:Y:S01]  /*09b0*/  FSEL R10, R27, RZ, P2 ;  /* 0x000000ff1b0a7208 */ /* 0x000fe20001000000 */
[----:B------:R-:W-:Y:S02]  /*09c0*/  VIADD R27, R3, 0x30000 ;  /* 0x00030000031b7836 */ /* 0x000fe40000000000 */
[----:B------:R2:W-:Y:S01]  /*09d0*/  STS [R24+0x100], R29 ;  /* 0x0001001d18007388 */ /* 0x0005e20000000800 */
[----:B------:R-:W-:Y:S02]  /*09e0*/  LEA R20, R6, UR4, 0x2 ;  /* 0x0000000406147c11 */ /* 0x000fe4000f8e10ff */
[----:B------:R-:W-:Y:S02]  /*09f0*/  FSEL R5, R5, RZ, P4 ;  /* 0x000000ff05057208 */ /* 0x000fe40002000000 */
[----:B-1----:R-:W-:-:S02]  /*0a00*/  LOP3.LUT R7, R25, 0xffff00, RZ, 0xc0, !PT ;  /* 0x00ffff0019077812 */ /* 0x002fc400078ec0ff */
[----:B--2---:R-:W-:Y:S02]  /*0a10*/  FSEL R29, R4, RZ, P3 ;  /* 0x000000ff041d7208 */ /* 0x004fe40001800000 */
[----:B------:R-:W-:Y:S02]  /*0a20*/  ISETP.GE.AND P3, PT, R3, 0x100, PT ;  /* 0x000001000300780c */ /* 0x000fe40003f66270 */
[----:B------:R-:W-:Y:S01]  /*0a30*/  IADD3 R11, R27, R17, RZ ;  /* 0x000000111b0b7210 */ /* 0x000fe20007ffe0ff */
[----:B------:R1:W-:Y:S01]  /*0a40*/  STS [R20+0x180], R5 ;  /* 0x0001800514007388 */ /* 0x0003e20000000800 */
[----:B------:R-:W-:Y:S01]  /*0a50*/  IMAD.IADD R16, R16, 0x1, -R7 ;  /* 0x0000000110107824 */ /* 0x000fe200078e0a07 */
[----:B------:R-:W-:Y:S02]  /*0a60*/  CS2R R6, SRZ ;  /* 0x0000000000067805 */ /* 0x000fe4000001ff00 */
[----:B------:R-:W-:Y:S04]  /*0a70*/  STS [R26+0x40], R29 ;  /* 0x0000401d1a007388 */ /* 0x000fe80000000800 */
[----:B------:R0:W-:Y:S01]  /*0a80*/  STS [R28+0xc0], R10 ;  /* 0x0000c00a1c007388 */ /* 0x0001e20000000800 */
[----:B-1----:R-:W-:Y:S01]  /*0a90*/  CS2R R4, SRZ ;  /* 0x0000000000047805 */ /* 0x002fe2000001ff00 */
[----:B0-----:R-:W-:-:S05]  /*0aa0*/  IMAD.WIDE R10, R11, 0x4, R8 ;  /* 0x000000040b0a7825 */ /* 0x001fca00078e0208 */
[----:B------:R0:W2:Y:S01]  /*0ab0*/  @!P3 LDG.E.EL.128 R4, desc[UR6][R10.64] ;  /* 0x000000060a04b981 */ /* 0x0000a2000c2e1d00 */
[----:B------:R-:W-:-:S05]  /*0ac0*/  IMAD.SHL.U32 R25, R25, 0x400, RZ ;  /* 0x0000040019197824 */ /* 0x000fca00078e00ff */
[----:B------:R-:W-:-:S05]  /*0ad0*/  LOP3.LUT R25, R25, 0xfffc0000, RZ, 0xc0, !PT ;  /* 0xfffc000019197812 */ /* 0x000fca00078ec0ff */
[----:B------:R-:W-:-:S04]  /*0ae0*/  IMAD R16, R16, 0x100, R25 ;  /* 0x0000010010107824 */ /* 0x000fc800078e0219 */
[----:B------:R-:W-:Y:S01]  /*0af0*/  IMAD.IADD R27, R27, 0x1, R16 ;  /* 0x000000011b1b7824 */ /* 0x000fe200078e0210 */
[----:B0-----:R-:W-:-:S03]  /*0b00*/  CS2R R10, SRZ ;  /* 0x00000000000a7805 */ /* 0x001fc6000001ff00 */
[----:B------:R-:W-:Y:S01]  /*0b10*/  IMAD.WIDE R26, R27, 0x4, R8 ;  /* 0x000000041b1a7825 */ /* 0x000fe200078e0208 */
[----:B------:R-:W-:-:S06]  /*0b20*/  CS2R R8, SRZ ;  /* 0x0000000000087805 */ /* 0x000fcc000001ff00 */
[----:B------:R0:W3:Y:S01]  /*0b30*/  @!P3 LDG.E.EL.128 R8, desc[UR6][R26.64] ;  /* 0x000000061a08b981 */ /* 0x0000e2000c2e1d00 */
[----:B------:R-:W-:-:S04]  /*0b40*/  FSETP.GEU.AND P2, PT, R18, RZ, PT ;  /* 0x000000ff1200720b */ /* 0x000fc80003f4e000 */
[----:B------:R-:W-:Y:S02]  /*0b50*/  FSEL R25, R18, RZ, P2 ;  /* 0x000000ff12197208 */ /* 0x000fe40001000000 */
[----:B------:R-:W-:Y:S01]  /*0b60*/  FSETP.GEU.AND P2, PT, R19, RZ, PT ;  /* 0x000000ff1300720b */ /* 0x000fe20003f4e000 */
[----:B------:R-:W-:Y:S01]  /*0b70*/  IMAD.IADD R29, R3, 0x1, R17 ;  /* 0x00000001031d7824 */ /* 0x000fe200078e0211 */
[----:B0-----:R-:W0:Y:S02]  /*0b80*/  LDC.64 R26, c[0x0][0x240] ;  /* 0x00009000ff1a7b82 */ /* 0x001e240000000a00 */
[----:B------:R-:W-:Y:S01]  /*0b90*/  FSEL R18, R19, RZ, P2 ;  /* 0x000000ff13127208 */ /* 0x000fe20001000000 */
[----:B------:R1:W-:Y:S01]  /*0ba0*/  STS [R24+0x140], R25 ;  /* 0x0001401918007388 */ /* 0x0003e20000000800 */
[----:B------:R-:W-:-:S03]  /*0bb0*/  IMAD.SHL.U32 R19, R13, 0x4, RZ ;  /* 0x000000040d137824 */ /* 0x000fc600078e00ff */
[----:B------:R4:W-:Y:S02]  /*0bc0*/  STS [R20+0x1c0], R18 ;  /* 0x0001c01214007388 */ /* 0x0009e40000000800 */
[----:B------:R-:W-:-:S04]  /*0bd0*/  SHF.R.U32.HI R28, RZ, 0x5, R19 ;  /* 0x00000005ff1c7819 */ /* 0x000fc80000011613 */
[----:B-1----:R-:W-:Y:S02]  /*0be0*/  SGXT.U32 R24, R28, 0x4 ;  /* 0x000000041c18781a */ /* 0x002fe40000000000 */
[----:B----4-:R-:W-:-:S04]  /*0bf0*/  LOP3.LUT R20, R19, 0x1fc, RZ, 0xc0, !PT ;  /* 0x000001fc13147812 */ /* 0x010fc800078ec0ff */
[----:B------:R-:W-:-:S04]  /*0c00*/  IADD3 R19, R20, R24, RZ ;  /* 0x0000001814137210 */ /* 0x000fc80007ffe0ff */
[----:B------:R-:W-:Y:S01]  /*0c10*/  LEA R19, R19, UR4, 0x2 ;  /* 0x0000000413137c11 */ /* 0x000fe2000f8e10ff */
[----:B------:R-:W-:Y:S01]  /*0c20*/  BAR.SYNC.DEFER_BLOCKING 0x0 ;  /* 0x0000000000007b1d */ /* 0x000fe20000010000 */
[----:B------:R-:W-:-:S05]  /*0c30*/  IMAD.IADD R3, R3, 0x1, R16 ;  /* 0x0000000103037824 */ /* 0x000fca00078e0210 */
[----:B------:R-:W-:Y:S04]  /*0c40*/  LDS R16, [R19] ;  /* 0x0000000013107984 */ /* 0x000fe80000000800 */
[----:B------:R-:W-:Y:S04]  /*0c50*/  LDS R17, [R19+0x4] ;  /* 0x0000040013117984 */ /* 0x000fe80000000800 */
[----:B------:R-:W-:Y:S04]  /*0c60*/  LDS R18, [R19+0x8] ;  /* 0x0000080013127984 */ /* 0x000fe80000000800 */
[----:B------:R-:W1:Y:S01]  /*0c70*/  LDS R19, [R19+0xc] ;  /* 0x00000c0013137984 */ /* 0x000e620000000800 */
[----:B0-----:R-:W-:-:S04]  /*0c80*/  IMAD.WIDE R28, R29, 0x4, R26 ;  /* 0x000000041d1c7825 */ /* 0x001fc800078e021a */
[----:B------:R-:W-:Y:S01]  /*0c90*/  IMAD.WIDE R26, R3, 0x4, R26 ;  /* 0x00000004031a7825 */ /* 0x000fe200078e021a */
[----:B-1----:R0:W-:Y:S01]  /*0ca0*/  @!P3 STG.E.128 desc[UR6][R28.64], R16 ;  /* 0x000000101c00b986 */ /* 0x0021e2000c101d06 */
[----:B------:R-:W-:Y:S02]  /*0cb0*/  LEA R21, R21, R15, 0x2 ;  /* 0x0000000f15157211 */ /* 0x000fe400078e10ff */
[--C-:B------:R-:W-:Y:S01]  /*0cc0*/  IMAD R22, R22, 0x4, R15.reuse ;  /* 0x0000000416167824 */ /* 0x100fe200078e020f */
[----:B------:R-:W-:Y:S01]  /*0cd0*/  LOP3.LUT R13, R13, 0x7f, RZ, 0xc0, !PT ;  /* 0x0000007f0d0d7812 */ /* 0x000fe200078ec0ff */
[----:B------:R-:W-:-:S04]  /*0ce0*/  IMAD R15, R23, 0x4, R15 ;  /* 0x00000004170f7824 */ /* 0x000fc800078e020f */
[----:B------:R-:W-:Y:S01]  /*0cf0*/  IMAD.IADD R24, R24, 0x1, R13 ;  /* 0x0000000118187824 */ /* 0x000fe200078e020d */
[----:B------:R-:W-:Y:S01]  /*0d00*/  LEA R15, R15, UR4, 0x2 ;  /* 0x000000040f0f7c11 */ /* 0x000fe2000f8e10ff */
[----:B--2---:R-:W-:Y:S01]  /*0d10*/  FADD R3, R16, R4 ;  /* 0x0000000410037221 */ /* 0x004fe20000000000 */
[----:B------:R-:W-:Y:S01]  /*0d20*/  LOP3.LUT R4, R20, 0x200, RZ, 0xfc, !PT ;  /* 0x0000020014047812 */ /* 0x000fe200078efcff */
[----:B------:R-:W-:-:S03]  /*0d30*/  FADD R25, R17, R5 ;  /* 0x0000000511197221 */ /* 0x000fc60000000000 */
[----:B0-----:R-:W-:-:S05]  /*0d40*/  SHF.R.U32.HI R17, RZ, 0x5, R4 ;  /* 0x00000005ff117819 */ /* 0x001fca0000011604 */
[----:B------:R-:W-:Y:S02]  /*0d50*/  IMAD.IADD R4, R20, 0x1, R17 ;  /* 0x0000000114047824 */ /* 0x000fe400078e0211 */
[----:B------:R-:W-:-:S03]  /*0d60*/  FADD R18, R18, R6 ;  /* 0x0000000612127221 */ /* 0x000fc60000000000 */
[----:B------:R-:W-:Y:S01]  /*0d70*/  LEA R16, R4, UR4, 0x2 ;  /* 0x0000000404107c11 */ /* 0x000fe2000f8e10ff */
[----:B------:R-:W-:-:S04]  /*0d80*/  FADD R28, R19, R7 ;  /* 0x00000007131c7221 */ /* 0x000fc80000000000 */
[----:B------:R-:W-:Y:S04]  /*0d90*/  LDS R4, [R16+0x800] ;  /* 0x0008000010047984 */ /* 0x000fe80000000800 */
[----:B------:R-:W-:Y:S04]  /*0da0*/  LDS R5, [R16+0x804] ;  /* 0x0008040010057984 */ /* 0x000fe80000000800 */
[----:B------:R-:W-:Y:S04]  /*0db0*/  LDS R6, [R16+0x808] ;  /* 0x0008080010067984 */ /* 0x000fe80000000800 */
[----:B------:R-:W0:Y:S01]  /*0dc0*/  LDS R7, [R16+0x80c] ;  /* 0x00080c0010077984 */ /* 0x000e220000000800 */
[----:B------:R-:W-:-:S04]  /*0dd0*/  SHF.R.U32.HI R19, RZ, 0x3, R14 ;  /* 0x00000003ff137819 */ /* 0x000fc8000001160e */
[----:B------:R-:W-:-:S04]  /*0de0*/  LOP3.LUT R12, R19, R14, R12, 0xfe, !PT ;  /* 0x0000000e130c7212 */ /* 0x000fc800078efe0c */
[----:B------:R-:W-:Y:S01]  /*0df0*/  LEA R12, R12, UR4, 0x2 ;  /* 0x000000040c0c7c11 */ /* 0x000fe2000f8e10ff */
[----:B0-----:R0:W-:Y:S01]  /*0e00*/  @!P3 STG.E.128 desc[UR6][R26.64], R4 ;  /* 0x000000041a00b986 */ /* 0x0011e2000c101d06 */
[----:B------:R-:W-:Y:S01]  /*0e10*/  BAR.SYNC.DEFER_BLOCKING 0x0 ;  /* 0x0000000000007b1d */ /* 0x000fe20000010000 */
[----:B---3--:R-:W-:Y:S01]  /*0e20*/  FADD R14, R6, R10 ;  /* 0x0000000a060e7221 */ /* 0x008fe20000000000 */
[----:B------:R-:W-:Y:S01]  /*0e30*/  FADD R16, R7, R11 ;  /* 0x0000000b07107221 */ /* 0x000fe20000000000 */
[----:B------:R-:W-:Y:S02]  /*0e40*/  LEA R10, R21, UR4, 0x2 ;  /* 0x00000004150a7c11 */ /* 0x000fe4000f8e10ff */
[----:B------:R-:W-:Y:S01]  /*0e50*/  LEA R11, R22, UR4, 0x2 ;  /* 0x00000004160b7c11 */ /* 0x000fe2000f8e10ff */
[----:B------:R-:W-:Y:S01]  /*0e60*/  FADD R13, R4, R8 ;  /* 0x00000008040d7221 */ /* 0x000fe20000000000 */
[----:B------:R-:W-:Y:S02]  /*0e70*/  FADD R19, R5, R9 ;  /* 0x0000000905137221 */ /* 0x000fe40000000000 */
[----:B------:R-:W1:Y:S01]  /*0e80*/  LDC.64 R8, c[0x0][0x248] ;  /* 0x00009200ff087b82 */ /* 0x000e620000000a00 */
[----:B------:R1:W-:Y:S04]  /*0e90*/  STS [R12], R3 ;  /* 0x000000030c007388 */ /* 0x0003e80000000800 */
[----:B------:R-:W-:Y:S04]  /*0ea0*/  STS [R10+0x80], R25 ;  /* 0x000080190a007388 */ /* 0x000fe80000000800 */
[----:B------:R-:W-:Y:S04]  /*0eb0*/  STS [R11+0x100], R18 ;  /* 0x000100120b007388 */ /* 0x000fe80000000800 */
[----:B------:R-:W-:Y:S04]  /*0ec0*/  STS [R15+0x180], R28 ;  /* 0x0001801c0f007388 */ /* 0x000fe80000000800 */
[----:B------:R-:W-:Y:S04]  /*0ed0*/  STS [R12+0x40], R13 ;  /* 0x0000400d0c007388 */ /* 0x000fe80000000800 */
[----:B------:R-:W-:Y:S04]  /*0ee0*/  STS [R10+0xc0], R19 ;  /* 0x0000c0130a007388 */ /* 0x000fe80000000800 */
[----:B------:R-:W-:Y:S04]  /*0ef0*/  STS [R11+0x140], R14 ;  /* 0x0001400e0b007388 */ /* 0x000fe80000000800 */
[----:B------:R-:W-:Y:S01]  /*0f00*/  STS [R15+0x1c0], R16 ;  /* 0x0001c0100f007388 */ /* 0x000fe20000000800 */
[----:B0-----:R-:W-:Y:S01]  /*0f10*/  LEA R4, R24, UR4, 0x4 ;  /* 0x0000000418047c11 */ /* 0x001fe2000f8e20ff */
[----:B------:R-:W-:Y:S06]  /*0f20*/  BAR.SYNC.DEFER_BLOCKING 0x0 ;  /* 0x0000000000007b1d */ /* 0x000fec0000010000 */
[----:B------:R-:W0:Y:S01]  /*0f30*/  LDS.128 R4, [R4] ;  /* 0x0000000004047984 */ /* 0x000e220000000c00 */
[----:B------:R-:W-:-:S02]  /*0f40*/  IMAD R17, R17, 0x4, R20 ;  /* 0x0000000411117824 */ /* 0x000fc400078e0214 */
[----:B-1----:R-:W-:-:S03]  /*0f50*/  IMAD.WIDE R2, R2, 0x4, R8 ;  /* 0x0000000402027825 */ /* 0x002fc600078e0208 */
[----:B------:R-:W-:Y:S02]  /*0f60*/  LEA R17, R17, UR4, 0x2 ;  /* 0x0000000411117c11 */ /* 0x000fe4000f8e10ff */
[----:B0-----:R0:W-:Y:S02]  /*0f70*/  @!P1 STG.E.128 desc[UR6][R2.64], R4 ;  /* 0x0000000402009986 */ /* 0x0011e4000c101d06 */
[----:B0-----:R-:W-:Y:S05]  /*0f80*/  @P0 EXIT ;  /* 0x000000000000094d */ /* 0x001fea0003800000 */
[----:B------:R-:W1:Y:S01]  /*0f90*/  LDS.128 R16, [R17+0x800] ;  /* 0x0008000011107984 */ /* 0x000e620000000c00 */
[----:B0-----:R-:W-:-:S05]  /*0fa0*/  IMAD.WIDE R2, R0, 0x4, R8 ;  /* 0x0000000400027825 */ /* 0x001fca00078e0208 */
[----:B-1----:R-:W-:Y:S01]  /*0fb0*/  STG.E.128 desc[UR6][R2.64], R16 ;  /* 0x0000001002007986 */ /* 0x002fe2000c101d06 */
[----:B------:R-:W-:Y:S05]  /*0fc0*/  EXIT ;  /* 0x000000000000794d */ /* 0x000fea0003800000 */
.L_x_0:
[----:B------:R-:W-:-:S00]  /*0fd0*/  BRA `(.L_x_0) ;  /* 0xfffffffc00fc7947 */ /* 0x000fc0000383ffff */
[----:B------:R-:W-:-:S00]  /*0fe0*/  NOP ;  /* 0x0000000000007918 */ /* 0x000fc00000000000 */
        /* <DEDUP_REMOVED lines=9> */
.L_x_1:


//--------------------- .nv.global.init           --------------------------
	.section	.nv.global.init,"aw",@progbits
.nv.global.init:
	.type		_$_str,@object
	.size		_$_str,(_$_str_$_2 - _$_str)
_$_str:
        /*0000*/ 	.byte	0x5f, 0x5f, 0x43, 0x55, 0x44, 0x41, 0x5f, 0x46, 0x54, 0x5a, 0x00
	.type		_$_str_$_2,@object
	.size		_$_str_$_2,(.L_1 - _$_str_$_2)
_$_str_$_2:
        /*000b*/ 	.byte	0x5f, 0x5f, 0x43, 0x55, 0x44, 0x41, 0x5f, 0x50, 0x52, 0x45, 0x43, 0x5f, 0x53, 0x51, 0x52, 0x54
        /*001b*/ 	.byte	0x00
.L_1:


//--------------------- .nv.shared.triton_poi_fused__native_batch_norm_legit_no_training_add_relu_27 --------------------------
	.section	.nv.shared.triton_poi_fused__native_batch_norm_legit_no_training_add_relu_27,"aw",@nobits
	.sectionflags	@""
	.align	16
	.zero		1024


//--------------------- .nv.constant0.triton_poi_fused__native_batch_norm_legit_no_training_add_relu_27 --------------------------
	.section	.nv.constant0.triton_poi_fused__native_batch_norm_legit_no_training_add_relu_27,"a",@progbits
	.sectionflags	@""
	.align	4
.nv.constant0.triton_poi_fused__native_batch_norm_legit_no_training_add_relu_27:
	.zero		600
